//
// Generated by NVIDIA NVVM Compiler
//
// Compiler Build ID: CL-36424714
// Cuda compilation tools, release 13.0, V13.0.88
// Based on NVVM 20.0.0
//

.version 9.0
.target sm_100
.address_size 64

	// .globl	_Z10matrixMultPiS_S_ii

.visible .entry _Z10matrixMultPiS_S_ii(
	.param .u64 .ptr .align 1 _Z10matrixMultPiS_S_ii_param_0,
	.param .u64 .ptr .align 1 _Z10matrixMultPiS_S_ii_param_1,
	.param .u64 .ptr .align 1 _Z10matrixMultPiS_S_ii_param_2,
	.param .u32 _Z10matrixMultPiS_S_ii_param_3,
	.param .u32 _Z10matrixMultPiS_S_ii_param_4
)
{
	.reg .pred 	%p<5>;
	.reg .b32 	%r<47>;
	.reg .b64 	%rd<18>;

	ld.param.u64 	%rd8, [_Z10matrixMultPiS_S_ii_param_0];
	ld.param.u64 	%rd9, [_Z10matrixMultPiS_S_ii_param_1];
	ld.param.u64 	%rd10, [_Z10matrixMultPiS_S_ii_param_2];
	ld.param.u32 	%r42, [_Z10matrixMultPiS_S_ii_param_3];
	ld.param.u32 	%r15, [_Z10matrixMultPiS_S_ii_param_4];
	setp.lt.s32 	%p1, %r15, 1;
	@%p1 bra 	$L__BB0_7;
	cvta.to.global.u64 	%rd11, %rd8;
	add.s64 	%rd1, %rd11, 16;
	cvta.to.global.u64 	%rd12, %rd9;
	add.s64 	%rd2, %rd12, 16384;
	add.s32 	%r1, %r15, %r42;
	cvta.to.global.u64 	%rd3, %rd10;
$L__BB0_2:
	shl.b32 	%r3, %r42, 10;
	mov.b32 	%r43, 0;
$L__BB0_3:
	add.s32 	%r18, %r3, %r43;
	mul.wide.s32 	%rd13, %r18, 4;
	add.s64 	%rd4, %rd3, %rd13;
	ld.global.u32 	%r45, [%rd4];
	mul.wide.u32 	%rd14, %r43, 4;
	add.s64 	%rd17, %rd2, %rd14;
	mov.b32 	%r46, 0;
	mov.u32 	%r44, %r3;
$L__BB0_4:
	mul.wide.s32 	%rd15, %r44, 4;
	add.s64 	%rd16, %rd1, %rd15;
	ld.global.u32 	%r19, [%rd16+-16];
	ld.global.u32 	%r20, [%rd17+-16384];
	mad.lo.s32 	%r21, %r20, %r19, %r45;
	st.global.u32 	[%rd4], %r21;
	ld.global.u32 	%r22, [%rd16+-12];
	ld.global.u32 	%r23, [%rd17+-12288];
	mad.lo.s32 	%r24, %r23, %r22, %r21;
	st.global.u32 	[%rd4], %r24;
	ld.global.u32 	%r25, [%rd16+-8];
	ld.global.u32 	%r26, [%rd17+-8192];
	mad.lo.s32 	%r27, %r26, %r25, %r24;
	st.global.u32 	[%rd4], %r27;
	ld.global.u32 	%r28, [%rd16+-4];
	ld.global.u32 	%r29, [%rd17+-4096];
	mad.lo.s32 	%r30, %r29, %r28, %r27;
	st.global.u32 	[%rd4], %r30;
	ld.global.u32 	%r31, [%rd16];
	ld.global.u32 	%r32, [%rd17];
	mad.lo.s32 	%r33, %r32, %r31, %r30;
	st.global.u32 	[%rd4], %r33;
	ld.global.u32 	%r34, [%rd16+4];
	ld.global.u32 	%r35, [%rd17+4096];
	mad.lo.s32 	%r36, %r35, %r34, %r33;
	st.global.u32 	[%rd4], %r36;
	ld.global.u32 	%r37, [%rd16+8];
	ld.global.u32 	%r38, [%rd17+8192];
	mad.lo.s32 	%r39, %r38, %r37, %r36;
	st.global.u32 	[%rd4], %r39;
	ld.global.u32 	%r40, [%rd16+12];
	ld.global.u32 	%r41, [%rd17+12288];
	mad.lo.s32 	%r45, %r41, %r40, %r39;
	st.global.u32 	[%rd4], %r45;
	add.s32 	%r46, %r46, 8;
	add.s32 	%r44, %r44, 8;
	add.s64 	%rd17, %rd17, 32768;
	setp.ne.s32 	%p2, %r46, 1024;
	@%p2 bra 	$L__BB0_4;
	add.s32 	%r43, %r43, 1;
	setp.ne.s32 	%p3, %r43, 1024;
	@%p3 bra 	$L__BB0_3;
	add.s32 	%r42, %r42, 1;
	setp.lt.s32 	%p4, %r42, %r1;
	@%p4 bra 	$L__BB0_2;
$L__BB0_7:
	ret;

}


// ===== COMPILED SASS (sm_100) =====

	.target	sm_100

	.elftype	@"ET_EXEC"


//--------------------- .note.nv.tkinfo           --------------------------
	.section	.note.nv.tkinfo,"",@"SHT_NOTE"
	.sectionflags	@"SHF_NOTE_NV_TKINFO"
	.tkinfo
        /*0018*/ 	.word	0x00000002
        /*0030*/ 	.string	""
        /*0030*/ 	.string	"ptxas"
        /*0030*/ 	.string	"Cuda compilation tools, release 13.0, V13.0.88"
        /*0030*/ 	.string	"Build cuda_13.0.r13.0/compiler.36424714_0"
        /*0030*/ 	.string	"-arch sm_100 -m 64 "



//--------------------- .note.nv.cuinfo           --------------------------
	.section	.note.nv.cuinfo,"",@"SHT_NOTE"
	.sectionflags	@"SHF_NOTE_NV_CUINFO"
        /*0018*/ 	.short	0x0002
        /*001a*/ 	.short	0x0064
        /*001c*/ 	.short	0x0082
	.zero		2


//--------------------- .nv.info                  --------------------------
	.section	.nv.info,"",@"SHT_CUDA_INFO"
	.align	4


	//----- nvinfo : EIATTR_REGCOUNT
	.align		4
        /*0000*/ 	.byte	0x04, 0x2f
        /*0002*/ 	.short	(.L_1 - .L_0)
	.align		4
.L_0:
        /*0004*/ 	.word	index@(_Z10matrixMultPiS_S_ii)
        /*0008*/ 	.word	0x00000018


	//----- nvinfo : EIATTR_FRAME_SIZE
	.align		4
.L_1:
        /*000c*/ 	.byte	0x04, 0x11
        /*000e*/ 	.short	(.L_3 - .L_2)
	.align		4
.L_2:
        /*0010*/ 	.word	index@(_Z10matrixMultPiS_S_ii)
        /*0014*/ 	.word	0x00000000


	//----- nvinfo : EIATTR_MIN_STACK_SIZE
	.align		4
.L_3:
        /*0018*/ 	.byte	0x04, 0x12
        /*001a*/ 	.short	(.L_5 - .L_4)
	.align		4
.L_4:
        /*001c*/ 	.word	index@(_Z10matrixMultPiS_S_ii)
        /*0020*/ 	.word	0x00000000
.L_5:


//--------------------- .nv.compat                --------------------------
	.section	.nv.compat,"",@"SHT_CUDA_COMPAT_INFO"
	.align	4
        /*0000*/ 	.byte	0x02, 0x09, 0x00, 0x00, 0x02, 0x02, 0x01, 0x00, 0x02, 0x05, 0x05, 0x00, 0x03, 0x07, 0x01, 0x01
        /*0010*/ 	.byte	0x02, 0x03, 0x00, 0x00, 0x02, 0x06, 0x01, 0x00, 0x04, 0x0b, 0x08, 0x00, 0x09, 0x00, 0x00, 0x00
        /*0020*/ 	.byte	0x00, 0x00, 0x00, 0x00


//--------------------- .nv.info._Z10matrixMultPiS_S_ii --------------------------
	.section	.nv.info._Z10matrixMultPiS_S_ii,"",@"SHT_CUDA_INFO"
	.sectionflags	@""
	.align	4


	//----- nvinfo : EIATTR_CUDA_API_VERSION
	.align		4
        /*0000*/ 	.byte	0x04, 0x37
        /*0002*/ 	.short	(.L_7 - .L_6)
.L_6:
        /*0004*/ 	.word	0x00000082


	//----- nvinfo : EIATTR_KPARAM_INFO
	.align		4
.L_7:
        /*0008*/ 	.byte	0x04, 0x17
        /*000a*/ 	.short	(.L_9 - .L_8)
.L_8:
        /*000c*/ 	.word	0x00000000
        /*0010*/ 	.short	0x0004
        /*0012*/ 	.short	0x001c
        /*0014*/ 	.byte	0x00, 0xf0, 0x11, 0x00


	//----- nvinfo : EIATTR_KPARAM_INFO
	.align		4
.L_9:
        /*0018*/ 	.byte	0x04, 0x17
        /*001a*/ 	.short	(.L_11 - .L_10)
.L_10:
        /*001c*/ 	.word	0x00000000
        /*0020*/ 	.short	0x0003
        /*0022*/ 	.short	0x0018
        /*0024*/ 	.byte	0x00, 0xf0, 0x11, 0x00


	//----- nvinfo : EIATTR_KPARAM_INFO
	.align		4
.L_11:
        /*0028*/ 	.byte	0x04, 0x17
        /*002a*/ 	.short	(.L_13 - .L_12)
.L_12:
        /*002c*/ 	.word	0x00000000
        /*0030*/ 	.short	0x0002
        /*0032*/ 	.short	0x0010
        /*0034*/ 	.byte	0x00, 0xf5, 0x21, 0x00


	//----- nvinfo : EIATTR_KPARAM_INFO
	.align		4
.L_13:
        /*0038*/ 	.byte	0x04, 0x17
        /*003a*/ 	.short	(.L_15 - .L_14)
.L_14:
        /*003c*/ 	.word	0x00000000
        /*0040*/ 	.short	0x0001
        /*0042*/ 	.short	0x0008
        /*0044*/ 	.byte	0x00, 0xf5, 0x21, 0x00


	//----- nvinfo : EIATTR_KPARAM_INFO
	.align		4
.L_15:
        /*0048*/ 	.byte	0x04, 0x17
        /*004a*/ 	.short	(.L_17 - .L_16)
.L_16:
        /*004c*/ 	.word	0x00000000
        /*0050*/ 	.short	0x0000
        /*0052*/ 	.short	0x0000
        /*0054*/ 	.byte	0x00, 0xf5, 0x21, 0x00


	//----- nvinfo : EIATTR_SPARSE_MMA_MASK
	.align		4
.L_17:
        /*0058*/ 	.byte	0x03, 0x50
        /*005a*/ 	.short	0x0000


	//----- nvinfo : EIATTR_MAXREG_COUNT
	.align		4
        /*005c*/ 	.byte	0x03, 0x1b
        /*005e*/ 	.short	0x00ff


	//----- nvinfo : EIATTR_MERCURY_ISA_VERSION
	.align		4
        /*0060*/ 	.byte	0x03, 0x5f
        /*0062*/ 	.short	0x0101


	//----- nvinfo : EIATTR_VRC_CTA_INIT_COUNT
	.align		4
        /*0064*/ 	.byte	0x02, 0x4a
	.zero		1
	.zero		1


	//----- nvinfo : EIATTR_EXIT_INSTR_OFFSETS
	.align		4
        /*0068*/ 	.byte	0x04, 0x1c
        /*006a*/ 	.short	(.L_19 - .L_18)


	//   ....[0]....
.L_18:
        /*006c*/ 	.word	0x00000030


	//   ....[1]....
        /*0070*/ 	.word	0x00000ad0


	//----- nvinfo : EIATTR_CBANK_PARAM_SIZE
	.align		4
.L_19:
        /*0074*/ 	.byte	0x03, 0x19
        /*0076*/ 	.short	0x0020


	//----- nvinfo : EIATTR_PARAM_CBANK
	.align		4
        /*0078*/ 	.byte	0x04, 0x0a
        /*007a*/ 	.short	(.L_21 - .L_20)
	.align		4
.L_20:
        /*007c*/ 	.word	index@(.nv.constant0._Z10matrixMultPiS_S_ii)
        /*0080*/ 	.short	0x0380
        /*0082*/ 	.short	0x0020


	//----- nvinfo : EIATTR_SW_WAR
	.align		4
.L_21:
        /*0084*/ 	.byte	0x04, 0x36
        /*0086*/ 	.short	(.L_23 - .L_22)
.L_22:
        /*0088*/ 	.word	0x00000008
.L_23:


//--------------------- .nv.callgraph             --------------------------
	.section	.nv.callgraph,"",@"SHT_CUDA_CALLGRAPH"
	.align	4
	.sectionentsize	8
	.align		4
        /*0000*/ 	.word	0x00000000
	.align		4
        /*0004*/ 	.word	0xffffffff
	.align		4
        /*0008*/ 	.word	0x00000000
	.align		4
        /*000c*/ 	.word	0xfffffffe
	.align		4
        /*0010*/ 	.word	0x00000000
	.align		4
        /*0014*/ 	.word	0xfffffffd
	.align		4
        /*0018*/ 	.word	0x00000000
	.align		4
        /*001c*/ 	.word	0xfffffffc


//--------------------- .text._Z10matrixMultPiS_S_ii --------------------------
	.section	.text._Z10matrixMultPiS_S_ii,"ax",@progbits
	.align	128
        .global         _Z10matrixMultPiS_S_ii
        .type           _Z10matrixMultPiS_S_ii,@function
        .size           _Z10matrixMultPiS_S_ii,(.L_x_4 - _Z10matrixMultPiS_S_ii)
        .other          _Z10matrixMultPiS_S_ii,@"STO_CUDA_ENTRY STV_DEFAULT"
_Z10matrixMultPiS_S_ii:
.text._Z10matrixMultPiS_S_ii:
[----:B------:R-:W-:Y:S08]  /*0000*/  LDC R1, c[0x0][0x37c] ;  /* 0x0000df00ff017b82 */ /* 0x000ff00000000800 */
[----:B------:R-:W0:Y:S02]  /*0010*/  LDC R0, c[0x0][0x39c] ;  /* 0x0000e700ff007b82 */ /* 0x000e240000000800 */
[----:B0-----:R-:W-:-:S13]  /*0020*/  ISETP.GE.AND P0, PT, R0, 0x1, PT ;  /* 0x000000010000780c */ /* 0x001fda0003f06270 */
[----:B------:R-:W-:Y:S05]  /*0030*/  @!P0 EXIT ;  /* 0x000000000000894d */ /* 0x000fea0003800000 */
[----:B------:R-:W0:Y:S01]  /*0040*/  LDCU.128 UR8, c[0x0][0x380] ;  /* 0x00007000ff0877ac */ /* 0x000e220008000c00 */
[----:B------:R-:W1:Y:S01]  /*0050*/  LDCU UR13, c[0x0][0x398] ;  /* 0x00007300ff0d77ac */ /* 0x000e620008000800 */
[----:B------:R-:W2:Y:S01]  /*0060*/  LDCU UR12, c[0x0][0x398] ;  /* 0x00007300ff0c77ac */ /* 0x000ea20008000800 */
[----:B------:R-:W3:Y:S01]  /*0070*/  LDCU.64 UR14, c[0x0][0x358] ;  /* 0x00006b00ff0e77ac */ /* 0x000ee20008000a00 */
[----:B0-----:R-:W-:Y:S02]  /*0080*/  UIADD3 UR4, UP0, UPT, UR8, 0x10, URZ ;  /* 0x0000001008047890 */ /* 0x001fe4000ff1e0ff */
[----:B------:R-:W-:Y:S02]  /*0090*/  UIADD3 UR5, UP1, UPT, UR10, 0x4000, URZ ;  /* 0x000040000a057890 */ /* 0x000fe4000ff3e0ff */
[----:B------:R-:W-:Y:S01]  /*00a0*/  UIADD3.X UR7, UPT, UPT, URZ, UR9, URZ, UP0, !UPT ;  /* 0x00000009ff077290 */ /* 0x000fe200087fe4ff */
[----:B-1----:R-:W-:Y:S01]  /*00b0*/  IADD3 R0, PT, PT, R0, UR13, RZ ;  /* 0x0000000d00007c10 */ /* 0x002fe2000fffe0ff */
[----:B------:R-:W-:Y:S01]  /*00c0*/  UIADD3.X UR6, UPT, UPT, URZ, UR11, URZ, UP1, !UPT ;  /* 0x0000000bff067290 */ /* 0x000fe20008ffe4ff */
[----:B------:R-:W-:-:S03]  /*00d0*/  MOV R2, UR4 ;  /* 0x0000000400027c02 */ /* 0x000fc60008000f00 */
[----:B--23--:R-:W-:-:S08]  /*00e0*/  MOV R3, UR7 ;  /* 0x0000000700037c02 */ /* 0x00cfd00008000f00 */
.L_x_2:
[----:B------:R-:W-:Y:S01]  /*00f0*/  USHF.L.U32 UR7, UR12, 0xa, URZ ;  /* 0x0000000a0c077899 */ /* 0x000fe200080006ff */
[----:B------:R-:W-:Y:S01]  /*0100*/  HFMA2 R8, -RZ, RZ, 0, 0 ;  /* 0x00000000ff087431 */ /* 0x000fe200000001ff */
[----:B------:R-:W-:-:S06]  /*0110*/  UIADD3 UR12, UPT, UPT, UR12, 0x1, URZ ;  /* 0x000000010c0c7890 */ /* 0x000fcc000fffe0ff */
[----:B--2---:R-:W-:-:S13]  /*0120*/  ISETP.LE.AND P1, PT, R0, UR12, PT ;  /* 0x0000000c00007c0c */ /* 0x004fda000bf23270 */
.L_x_1:
[----:B--2---:R-:W0:Y:S01]  /*0130*/  LDC.64 R4, c[0x0][0x390] ;  /* 0x0000e400ff047b82 */ /* 0x004e220000000a00 */
[----:B------:R-:W-:-:S05]  /*0140*/  IADD3 R7, PT, PT, R8, UR7, RZ ;  /* 0x0000000708077c10 */ /* 0x000fca000fffe0ff */
[----:B0-----:R-:W-:-:S05]  /*0150*/  IMAD.WIDE R4, R7, 0x4, R4 ;  /* 0x0000000407047825 */ /* 0x001fca00078e0204 */
[----:B------:R0:W5:Y:S01]  /*0160*/  LDG.E R13, desc[UR14][R4.64] ;  /* 0x0000000e040d7981 */ /* 0x000162000c1e1900 */
[----:B------:R-:W-:Y:S01]  /*0170*/  MOV R6, UR5 ;  /* 0x0000000500067c02 */ /* 0x000fe20008000f00 */
[----:B------:R-:W-:Y:S01]  /*0180*/  UMOV UR4, URZ ;  /* 0x000000ff00047c82 */ /* 0x000fe20008000000 */
[----:B------:R-:W-:Y:S02]  /*0190*/  MOV R7, UR6 ;  /* 0x0000000600077c02 */ /* 0x000fe40008000f00 */
[----:B------:R-:W-:Y:S01]  /*01a0*/  MOV R9, UR7 ;  /* 0x0000000700097c02 */ /* 0x000fe20008000f00 */
[C---:B------:R-:W-:Y:S01]  /*01b0*/  IMAD.WIDE.U32 R6, R8.reuse, 0x4, R6 ;  /* 0x0000000408067825 */ /* 0x040fe200078e0006 */
[----:B------:R-:W-:-:S04]  /*01c0*/  IADD3 R8, PT, PT, R8, 0x1, RZ ;  /* 0x0000000108087810 */ /* 0x000fc80007ffe0ff */
[----:B0-----:R-:W-:-:S13]  /*01d0*/  ISETP.NE.AND P2, PT, R8, 0x400, PT ;  /* 0x000004000800780c */ /* 0x001fda0003f45270 */
.L_x_0:
[----:B------:R-:W-:Y:S01]  /*01e0*/  IMAD.WIDE R10, R9, 0x4, R2 ;  /* 0x00000004090a7825 */ /* 0x000fe200078e0202 */
[----:B--2---:R-:W2:Y:S04]  /*01f0*/  LDG.E R14, desc[UR14][R6.64+-0x4000] ;  /* 0xffc0000e060e7981 */ /* 0x004ea8000c1e1900 */
[----:B------:R-:W2:Y:S02]  /*0200*/  LDG.E R12, desc[UR14][R10.64+-0x10] ;  /* 0xfffff00e0a0c7981 */ /* 0x000ea4000c1e1900 */
[----:B--2--5:R-:W-:-:S05]  /*0210*/  IMAD R13, R12, R14, R13 ;  /* 0x0000000e0c0d7224 */ /* 0x024fca00078e020d */
[----:B------:R0:W-:Y:S04]  /*0220*/  STG.E desc[UR14][R4.64], R13 ;  /* 0x0000000d04007986 */ /* 0x0001e8000c10190e */
[----:B------:R-:W2:Y:S04]  /*0230*/  LDG.E R12, desc[UR14][R10.64+-0xc] ;  /* 0xfffff40e0a0c7981 */ /* 0x000ea8000c1e1900 */
[----:B------:R-:W2:Y:S02]  /*0240*/  LDG.E R14, desc[UR14][R6.64+-0x3000] ;  /* 0xffd0000e060e7981 */ /* 0x000ea4000c1e1900 */
[----:B--2---:R-:W-:-:S05]  /*0250*/  IMAD R15, R12, R14, R13 ;  /* 0x0000000e0c0f7224 */ /* 0x004fca00078e020d */
[----:B------:R1:W-:Y:S04]  /*0260*/  STG.E desc[UR14][R4.64], R15 ;  /* 0x0000000f04007986 */ /* 0x0003e8000c10190e */
[----:B------:R-:W2:Y:S04]  /*0270*/  LDG.E R12, desc[UR14][R10.64+-0x8] ;  /* 0xfffff80e0a0c7981 */ /* 0x000ea8000c1e1900 */
[----:B------:R-:W2:Y:S02]  /*0280*/  LDG.E R14, desc[UR14][R6.64+-0x2000] ;  /* 0xffe0000e060e7981 */ /* 0x000ea4000c1e1900 */
[----:B--2---:R-:W-:-:S05]  /*0290*/  IMAD R17, R12, R14, R15 ;  /* 0x0000000e0c117224 */ /* 0x004fca00078e020f */
[----:B------:R2:W-:Y:S04]  /*02a0*/  STG.E desc[UR14][R4.64], R17 ;  /* 0x0000001104007986 */ /* 0x0005e8000c10190e */
[----:B------:R-:W0:Y:S04]  /*02b0*/  LDG.E R12, desc[UR14][R10.64+-0x4] ;  /* 0xfffffc0e0a0c7981 */ /* 0x000e28000c1e1900 */
[----:B------:R-:W0:Y:S02]  /*02c0*/  LDG.E R14, desc[UR14][R6.64+-0x1000] ;  /* 0xfff0000e060e7981 */ /* 0x000e24000c1e1900 */
[----:B0-----:R-:W-:-:S05]  /*02d0*/  IMAD R13, R12, R14, R17 ;  /* 0x0000000e0c0d7224 */ /* 0x001fca00078e0211 */
[----:B------:R0:W-:Y:S04]  /*02e0*/  STG.E desc[UR14][R4.64], R13 ;  /* 0x0000000d04007986 */ /* 0x0001e8000c10190e */
[----:B------:R-:W1:Y:S04]  /*02f0*/  LDG.E R12, desc[UR14][R10.64] ;  /* 0x0000000e0a0c7981 */ /* 0x000e68000c1e1900 */
[----:B------:R-:W1:Y:S02]  /*0300*/  LDG.E R14, desc[UR14][R6.64] ;  /* 0x0000000e060e7981 */ /* 0x000e64000c1e1900 */
[----:B-1----:R-:W-:-:S05]  /*0310*/  IMAD R15, R12, R14, R13 ;  /* 0x0000000e0c0f7224 */ /* 0x002fca00078e020d */
[----:B------:R1:W-:Y:S04]  /*0320*/  STG.E desc[UR14][R4.64], R15 ;  /* 0x0000000f04007986 */ /* 0x0003e8000c10190e */
[----:B------:R-:W2:Y:S04]  /*0330*/  LDG.E R12, desc[UR14][R10.64+0x4] ;  /* 0x0000040e0a0c7981 */ /* 0x000ea8000c1e1900 */
[----:B------:R-:W2:Y:S02]  /*0340*/  LDG.E R14, desc[UR14][R6.64+0x1000] ;  /* 0x0010000e060e7981 */ /* 0x000ea4000c1e1900 */
[----:B--2---:R-:W-:-:S05]  /*0350*/  IMAD R17, R12, R14, R15 ;  /* 0x0000000e0c117224 */ /* 0x004fca00078e020f */
[----:B------:R2:W-:Y:S04]  /*0360*/  STG.E desc[UR14][R4.64], R17 ;  /* 0x0000001104007986 */ /* 0x0005e8000c10190e */
[----:B------:R-:W3:Y:S04]  /*0370*/  LDG.E R12, desc[UR14][R10.64+0x8] ;  /* 0x0000080e0a0c7981 */ /* 0x000ee8000c1e1900 */
[----:B------:R-:W3:Y:S02]  /*0380*/  LDG.E R14, desc[UR14][R6.64+0x2000] ;  /* 0x0020000e060e7981 */ /* 0x000ee4000c1e1900 */
[----:B---3--:R-:W-:-:S05]  /*0390*/  IMAD R19, R12, R14, R17 ;  /* 0x0000000e0c137224 */ /* 0x008fca00078e0211 */
[----:B------:R-:W-:Y:S04]  /*03a0*/  STG.E desc[UR14][R4.64], R19 ;  /* 0x0000001304007986 */ /* 0x000fe8000c10190e */
[----:B------:R-:W1:Y:S04]  /*03b0*/  LDG.E R12, desc[UR14][R10.64+0xc] ;  /* 0x00000c0e0a0c7981 */ /* 0x000e68000c1e1900 */
[----:B0-----:R-:W1:Y:S01]  /*03c0*/  LDG.E R13, desc[UR14][R6.64+0x3000] ;  /* 0x0030000e060d7981 */ /* 0x001e62000c1e1900 */
[----:B------:R-:W-:Y:S01]  /*03d0*/  IADD3 R21, PT, PT, R9, 0x8, RZ ;  /* 0x0000000809157810 */ /* 0x000fe20007ffe0ff */
[----:B-1----:R-:W-:-:S04]  /*03e0*/  IMAD R15, R12, R13, R19 ;  /* 0x0000000d0c0f7224 */ /* 0x002fc800078e0213 */
[----:B------:R-:W-:Y:S01]  /*03f0*/  IMAD.WIDE R12, R21, 0x4, R2 ;  /* 0x00000004150c7825 */ /* 0x000fe200078e0202 */
        /* <DEDUP_REMOVED lines=12> */
[----:B------:R-:W-:Y:S04]  /*04c0*/  STG.E desc[UR14][R4.64], R15 ;  /* 0x0000000f04007986 */ /* 0x000fe8000c10190e */
        /* <DEDUP_REMOVED lines=17> */
[----:B------:R-:W1:Y:S01]  /*05e0*/  LDG.E R14, desc[UR14][R6.64+0xb000] ;  /* 0x00b0000e060e7981 */ /* 0x000e62000c1e1900 */
[----:B------:R-:W-:Y:S01]  /*05f0*/  IADD3 R15, PT, PT, R9, 0x10, RZ ;  /* 0x00000010090f7810 */ /* 0x000fe20007ffe0ff */
[----:B-1----:R-:W-:-:S04]  /*0600*/  IMAD R11, R10, R14, R17 ;  /* 0x0000000e0a0b7224 */ /* 0x002fc800078e0211 */
[----:B------:R-:W-:Y:S01]  /*0610*/  IMAD.WIDE R14, R15, 0x4, R2 ;  /* 0x000000040f0e7825 */ /* 0x000fe200078e0202 */
[----:B------:R0:W-:Y:S04]  /*0620*/  STG.E desc[UR14][R4.64], R11 ;  /* 0x0000000b04007986 */ /* 0x0001e8000c10190e */
[----:B------:R-:W2:Y:S04]  /*0630*/  LDG.E R16, desc[UR14][R6.64+0xc000] ;  /* 0x00c0000e06107981 */ /* 0x000ea8000c1e1900 */
[----:B------:R-:W2:Y:S02]  /*0640*/  LDG.E R10, desc[UR14][R14.64+-0x10] ;  /* 0xfffff00e0e0a7981 */ /* 0x000ea4000c1e1900 */
[----:B--2---:R-:W-:-:S05]  /*0650*/  IMAD R19, R10, R16, R11 ;  /* 0x000000100a137224 */ /* 0x004fca00078e020b */
[----:B------:R-:W-:Y:S04]  /*0660*/  STG.E desc[UR14][R4.64], R19 ;  /* 0x0000001304007986 */ /* 0x000fe8000c10190e */
        /* <DEDUP_REMOVED lines=8> */
[----:B------:R-:W2:Y:S04]  /*06f0*/  LDG.E R10, desc[UR14][R14.64+-0x4] ;  /* 0xfffffc0e0e0a7981 */ /* 0x000ea8000c1e1900 */
[----:B------:R-:W2:Y:S02]  /*0700*/  LDG.E R12, desc[UR14][R6.64+0xf000] ;  /* 0x00f0000e060c7981 */ /* 0x000ea4000c1e1900 */
[----:B--2---:R-:W-:-:S05]  /*0710*/  IMAD R17, R10, R12, R11 ;  /* 0x0000000c0a117224 */ /* 0x004fca00078e020b */
[----:B------:R2:W-:Y:S04]  /*0720*/  STG.E desc[UR14][R4.64], R17 ;  /* 0x0000001104007986 */ /* 0x0005e8000c10190e */
[----:B------:R-:W1:Y:S04]  /*0730*/  LDG.E R10, desc[UR14][R14.64] ;  /* 0x0000000e0e0a7981 */ /* 0x000e68000c1e1900 */
[----:B------:R-:W1:Y:S02]  /*0740*/  LDG.E R12, desc[UR14][R6.64+0x10000] ;  /* 0x0100000e060c7981 */ /* 0x000e64000c1e1900 */
[----:B-1----:R-:W-:-:S05]  /*0750*/  IMAD R13, R10, R12, R17 ;  /* 0x0000000c0a0d7224 */ /* 0x002fca00078e0211 */
[----:B------:R1:W-:Y:S04]  /*0760*/  STG.E desc[UR14][R4.64], R13 ;  /* 0x0000000d04007986 */ /* 0x0003e8000c10190e */
[----:B------:R-:W3:Y:S04]  /*0770*/  LDG.E R10, desc[UR14][R14.64+0x4] ;  /* 0x0000040e0e0a7981 */ /* 0x000ee8000c1e1900 */
[----:B------:R-:W3:Y:S02]  /*0780*/  LDG.E R12, desc[UR14][R6.64+0x11000] ;  /* 0x0110000e060c7981 */ /* 0x000ee4000c1e1900 */
[----:B---3--:R-:W-:-:S05]  /*0790*/  IMAD R19, R10, R12, R13 ;  /* 0x0000000c0a137224 */ /* 0x008fca00078e020d */
[----:B------:R-:W-:Y:S04]  /*07a0*/  STG.E desc[UR14][R4.64], R19 ;  /* 0x0000001304007986 */ /* 0x000fe8000c10190e */
[----:B------:R-:W2:Y:S04]  /*07b0*/  LDG.E R10, desc[UR14][R14.64+0x8] ;  /* 0x0000080e0e0a7981 */ /* 0x000ea8000c1e1900 */
[----:B0-----:R-:W2:Y:S02]  /*07c0*/  LDG.E R11, desc[UR14][R6.64+0x12000] ;  /* 0x0120000e060b7981 */ /* 0x001ea4000c1e1900 */
[----:B--2---:R-:W-:-:S05]  /*07d0*/  IMAD R17, R10, R11, R19 ;  /* 0x0000000b0a117224 */ /* 0x004fca00078e0213 */
[----:B------:R0:W-:Y:S04]  /*07e0*/  STG.E desc[UR14][R4.64], R17 ;  /* 0x0000001104007986 */ /* 0x0001e8000c10190e */
[----:B------:R-:W2:Y:S04]  /*07f0*/  LDG.E R10, desc[UR14][R14.64+0xc] ;  /* 0x00000c0e0e0a7981 */ /* 0x000ea8000c1e1900 */
[----:B------:R-:W2:Y:S01]  /*0800*/  LDG.E R11, desc[UR14][R6.64+0x13000] ;  /* 0x0130000e060b7981 */ /* 0x000ea2000c1e1900 */
[----:B-1----:R-:W-:Y:S01]  /*0810*/  IADD3 R13, PT, PT, R9, 0x18, RZ ;  /* 0x00000018090d7810 */ /* 0x002fe20007ffe0ff */
[----:B--2---:R-:W-:-:S04]  /*0820*/  IMAD R21, R10, R11, R17 ;  /* 0x0000000b0a157224 */ /* 0x004fc800078e0211 */
[----:B------:R-:W-:Y:S01]  /*0830*/  IMAD.WIDE R10, R13, 0x4, R2 ;  /* 0x000000040d0a7825 */ /* 0x000fe200078e0202 */
[----:B------:R-:W-:Y:S04]  /*0840*/  STG.E desc[UR14][R4.64], R21 ;  /* 0x0000001504007986 */ /* 0x000fe8000c10190e */
        /* <DEDUP_REMOVED lines=24> */
[----:B------:R-:W3:Y:S04]  /*09d0*/  LDG.E R12, desc[UR14][R10.64+0x8] ;  /* 0x0000080e0a0c7981 */ /* 0x000ee8000c1e1900 */
[----:B------:R-:W3:Y:S02]  /*09e0*/  LDG.E R14, desc[UR14][R6.64+0x1a000] ;  /* 0x01a0000e060e7981 */ /* 0x000ee4000c1e1900 */
[----:B---3--:R-:W-:-:S05]  /*09f0*/  IMAD R19, R12, R14, R17 ;  /* 0x0000000e0c137224 */ /* 0x008fca00078e0211 */
[----:B------:R2:W-:Y:S04]  /*0a00*/  STG.E desc[UR14][R4.64], R19 ;  /* 0x0000001304007986 */ /* 0x0005e8000c10190e */
[----:B------:R-:W3:Y:S04]  /*0a10*/  LDG.E R12, desc[UR14][R10.64+0xc] ;  /* 0x00000c0e0a0c7981 */ /* 0x000ee8000c1e1900 */
[----:B-1----:R0:W3:Y:S01]  /*0a20*/  LDG.E R13, desc[UR14][R6.64+0x1b000] ;  /* 0x01b0000e060d7981 */ /* 0x0020e2000c1e1900 */
[----:B------:R-:W-:Y:S01]  /*0a30*/  UIADD3 UR4, UPT, UPT, UR4, 0x20, URZ ;  /* 0x0000002004047890 */ /* 0x000fe2000fffe0ff */
[----:B------:R-:W-:-:S03]  /*0a40*/  IADD3 R9, PT, PT, R9, 0x20, RZ ;  /* 0x0000002009097810 */ /* 0x000fc60007ffe0ff */
[----:B------:R-:W-:Y:S01]  /*0a50*/  UISETP.NE.AND UP0, UPT, UR4, 0x400, UPT ;  /* 0x000004000400788c */ /* 0x000fe2000bf05270 */
[----:B0-----:R-:W-:-:S04]  /*0a60*/  IADD3 R6, P0, PT, R6, 0x20000, RZ ;  /* 0x0002000006067810 */ /* 0x001fc80007f1e0ff */
[----:B------:R-:W-:Y:S01]  /*0a70*/  IADD3.X R7, PT, PT, RZ, R7, RZ, P0, !PT ;  /* 0x00000007ff077210 */ /* 0x000fe200007fe4ff */
[----:B---3--:R-:W-:-:S05]  /*0a80*/  IMAD R13, R12, R13, R19 ;  /* 0x0000000d0c0d7224 */ /* 0x008fca00078e0213 */
[----:B------:R2:W-:Y:S01]  /*0a90*/  STG.E desc[UR14][R4.64], R13 ;  /* 0x0000000d04007986 */ /* 0x0005e2000c10190e */
[----:B------:R-:W-:Y:S05]  /*0aa0*/  BRA.U UP0, `(.L_x_0) ;  /* 0xfffffff500cc7547 */ /* 0x000fea000b83ffff */
[----:B------:R-:W-:Y:S05]  /*0ab0*/  @P2 BRA `(.L_x_1) ;  /* 0xfffffff4009c2947 */ /* 0x000fea000383ffff */
[----:B------:R-:W-:Y:S05]  /*0ac0*/  @!P1 BRA `(.L_x_2) ;  /* 0xfffffff400889947 */ /* 0x000fea000383ffff */
[----:B------:R-:W-:Y:S05]  /*0ad0*/  EXIT ;  /* 0x000000000000794d */ /* 0x000fea0003800000 */
.L_x_3:
[----:B------:R-:W-:-:S00]  /*0ae0*/  BRA `(.L_x_3) ;  /* 0xfffffffc00fc7947 */ /* 0x000fc0000383ffff */
[----:B------:R-:W-:-:S00]  /*0af0*/  NOP ;  /* 0x0000000000007918 */ /* 0x000fc00000000000 */
        /* <DEDUP_REMOVED lines=8> */
.L_x_4:


//--------------------- .nv.shared.reserved.0     --------------------------
	.section	.nv.shared.reserved.0,"aw",@nobits
	.weak		__nv_reservedSMEM_offset_0_alias
	.size		__nv_reservedSMEM_offset_0_alias, 0, 64
	.other		__nv_reservedSMEM_offset_0_alias,@"STO_CUDA_RESERVED_SHARED STV_DEFAULT"
__nv_reservedSMEM_offset_0_alias:
	.zero		0
	.zero		64


//--------------------- .nv.constant0._Z10matrixMultPiS_S_ii --------------------------
	.section	.nv.constant0._Z10matrixMultPiS_S_ii,"a",@progbits
	.sectionflags	@""
	.align	4
.nv.constant0._Z10matrixMultPiS_S_ii:
	.zero		928


//--------------------- SYMBOLS --------------------------

	.type		.nv.reservedSmem.offset0,@object
	.size		.nv.reservedSmem.offset0,0x4
